//
// Generated by NVIDIA NVVM Compiler
//
// Compiler Build ID: CL-36424714
// Cuda compilation tools, release 13.0, V13.0.88
// Based on NVVM 20.0.0
//

.version 9.0
.target sm_100
.address_size 64

	// .globl	_Z28cropAndReorganizeImageKernelPKtPtiii

.visible .entry _Z28cropAndReorganizeImageKernelPKtPtiii(
	.param .u64 .ptr .align 1 _Z28cropAndReorganizeImageKernelPKtPtiii_param_0,
	.param .u64 .ptr .align 1 _Z28cropAndReorganizeImageKernelPKtPtiii_param_1,
	.param .u32 _Z28cropAndReorganizeImageKernelPKtPtiii_param_2,
	.param .u32 _Z28cropAndReorganizeImageKernelPKtPtiii_param_3,
	.param .u32 _Z28cropAndReorganizeImageKernelPKtPtiii_param_4
)
{
	.reg .pred 	%p<8>;
	.reg .b16 	%rs<3>;
	.reg .b32 	%r<22>;
	.reg .b64 	%rd<13>;

	ld.param.u64 	%rd3, [_Z28cropAndReorganizeImageKernelPKtPtiii_param_0];
	ld.param.u64 	%rd4, [_Z28cropAndReorganizeImageKernelPKtPtiii_param_1];
	ld.param.u32 	%r6, [_Z28cropAndReorganizeImageKernelPKtPtiii_param_2];
	ld.param.u32 	%r7, [_Z28cropAndReorganizeImageKernelPKtPtiii_param_3];
	ld.param.u32 	%r8, [_Z28cropAndReorganizeImageKernelPKtPtiii_param_4];
	cvta.to.global.u64 	%rd1, %rd4;
	cvta.to.global.u64 	%rd2, %rd3;
	mov.u32 	%r9, %ctaid.y;
	mov.u32 	%r10, %ntid.y;
	mov.u32 	%r11, %tid.y;
	mad.lo.s32 	%r1, %r9, %r10, %r11;
	mov.u32 	%r12, %ctaid.x;
	mov.u32 	%r13, %ntid.x;
	mov.u32 	%r14, %tid.x;
	mad.lo.s32 	%r2, %r12, %r13, %r14;
	setp.ge.s32 	%p1, %r1, %r8;
	setp.ge.s32 	%p2, %r2, %r7;
	or.pred  	%p3, %p2, %p1;
	@%p3 bra 	$L__BB0_9;
	and.b32  	%r15, %r1, 1;
	setp.eq.b32 	%p4, %r15, 1;
	@%p4 bra 	$L__BB0_4;
	setp.gt.s32 	%p7, %r2, 3263;
	@%p7 bra 	$L__BB0_9;
	mad.lo.s32 	%r19, %r6, %r1, %r2;
	mad.lo.s32 	%r20, %r7, %r1, %r2;
	mul.wide.s32 	%rd9, %r19, 2;
	add.s64 	%rd10, %rd2, %rd9;
	ld.global.u16 	%rs2, [%rd10];
	mul.wide.s32 	%rd11, %r20, 2;
	add.s64 	%rd12, %rd1, %rd11;
	st.global.u16 	[%rd12], %rs2;
	bra.uni 	$L__BB0_9;
$L__BB0_4:
	setp.gt.s32 	%p5, %r2, 15;
	@%p5 bra 	$L__BB0_6;
	mad.lo.s32 	%r17, %r6, %r1, %r2;
	add.s32 	%r21, %r17, 3264;
	bra.uni 	$L__BB0_8;
$L__BB0_6:
	setp.gt.u32 	%p6, %r2, 3263;
	@%p6 bra 	$L__BB0_9;
	mad.lo.s32 	%r16, %r6, %r1, %r2;
	add.s32 	%r21, %r16, -16;
$L__BB0_8:
	mad.lo.s32 	%r18, %r7, %r1, %r2;
	mul.wide.s32 	%rd5, %r21, 2;
	add.s64 	%rd6, %rd2, %rd5;
	ld.global.u16 	%rs1, [%rd6];
	mul.wide.s32 	%rd7, %r18, 2;
	add.s64 	%rd8, %rd1, %rd7;
	st.global.u16 	[%rd8], %rs1;
$L__BB0_9:
	ret;

}


// ===== COMPILED SASS (sm_100) =====

	.target	sm_100

	.elftype	@"ET_EXEC"


//--------------------- .note.nv.tkinfo           --------------------------
	.section	.note.nv.tkinfo,"",@"SHT_NOTE"
	.sectionflags	@"SHF_NOTE_NV_TKINFO"
	.tkinfo
        /*0018*/ 	.word	0x00000002
        /*0030*/ 	.string	""
        /*0030*/ 	.string	"ptxas"
        /*0030*/ 	.string	"Cuda compilation tools, release 13.0, V13.0.88"
        /*0030*/ 	.string	"Build cuda_13.0.r13.0/compiler.36424714_0"
        /*0030*/ 	.string	"-arch sm_100 -m 64 "



//--------------------- .note.nv.cuinfo           --------------------------
	.section	.note.nv.cuinfo,"",@"SHT_NOTE"
	.sectionflags	@"SHF_NOTE_NV_CUINFO"
        /*0018*/ 	.short	0x0002
        /*001a*/ 	.short	0x0064
        /*001c*/ 	.short	0x0082
	.zero		2


//--------------------- .nv.info                  --------------------------
	.section	.nv.info,"",@"SHT_CUDA_INFO"
	.align	4


	//----- nvinfo : EIATTR_REGCOUNT
	.align		4
        /*0000*/ 	.byte	0x04, 0x2f
        /*0002*/ 	.short	(.L_1 - .L_0)
	.align		4
.L_0:
        /*0004*/ 	.word	index@(_Z28cropAndReorganizeImageKernelPKtPtiii)
        /*0008*/ 	.word	0x0000000a


	//----- nvinfo : EIATTR_FRAME_SIZE
	.align		4
.L_1:
        /*000c*/ 	.byte	0x04, 0x11
        /*000e*/ 	.short	(.L_3 - .L_2)
	.align		4
.L_2:
        /*0010*/ 	.word	index@(_Z28cropAndReorganizeImageKernelPKtPtiii)
        /*0014*/ 	.word	0x00000000


	//----- nvinfo : EIATTR_MIN_STACK_SIZE
	.align		4
.L_3:
        /*0018*/ 	.byte	0x04, 0x12
        /*001a*/ 	.short	(.L_5 - .L_4)
	.align		4
.L_4:
        /*001c*/ 	.word	index@(_Z28cropAndReorganizeImageKernelPKtPtiii)
        /*0020*/ 	.word	0x00000000
.L_5:


//--------------------- .nv.compat                --------------------------
	.section	.nv.compat,"",@"SHT_CUDA_COMPAT_INFO"
	.align	4
        /*0000*/ 	.byte	0x02, 0x09, 0x00, 0x00, 0x02, 0x02, 0x01, 0x00, 0x02, 0x05, 0x05, 0x00, 0x03, 0x07, 0x01, 0x01
        /*0010*/ 	.byte	0x02, 0x03, 0x00, 0x00, 0x02, 0x06, 0x01, 0x00, 0x04, 0x0b, 0x08, 0x00, 0x09, 0x00, 0x00, 0x00
        /*0020*/ 	.byte	0x00, 0x00, 0x00, 0x00


//--------------------- .nv.info._Z28cropAndReorganizeImageKernelPKtPtiii --------------------------
	.section	.nv.info._Z28cropAndReorganizeImageKernelPKtPtiii,"",@"SHT_CUDA_INFO"
	.sectionflags	@""
	.align	4


	//----- nvinfo : EIATTR_CUDA_API_VERSION
	.align		4
        /*0000*/ 	.byte	0x04, 0x37
        /*0002*/ 	.short	(.L_7 - .L_6)
.L_6:
        /*0004*/ 	.word	0x00000082


	//----- nvinfo : EIATTR_KPARAM_INFO
	.align		4
.L_7:
        /*0008*/ 	.byte	0x04, 0x17
        /*000a*/ 	.short	(.L_9 - .L_8)
.L_8:
        /*000c*/ 	.word	0x00000000
        /*0010*/ 	.short	0x0004
        /*0012*/ 	.short	0x0018
        /*0014*/ 	.byte	0x00, 0xf0, 0x11, 0x00


	//----- nvinfo : EIATTR_KPARAM_INFO
	.align		4
.L_9:
        /*0018*/ 	.byte	0x04, 0x17
        /*001a*/ 	.short	(.L_11 - .L_10)
.L_10:
        /*001c*/ 	.word	0x00000000
        /*0020*/ 	.short	0x0003
        /*0022*/ 	.short	0x0014
        /*0024*/ 	.byte	0x00, 0xf0, 0x11, 0x00


	//----- nvinfo : EIATTR_KPARAM_INFO
	.align		4
.L_11:
        /*0028*/ 	.byte	0x04, 0x17
        /*002a*/ 	.short	(.L_13 - .L_12)
.L_12:
        /*002c*/ 	.word	0x00000000
        /*0030*/ 	.short	0x0002
        /*0032*/ 	.short	0x0010
        /*0034*/ 	.byte	0x00, 0xf0, 0x11, 0x00


	//----- nvinfo : EIATTR_KPARAM_INFO
	.align		4
.L_13:
        /*0038*/ 	.byte	0x04, 0x17
        /*003a*/ 	.short	(.L_15 - .L_14)
.L_14:
        /*003c*/ 	.word	0x00000000
        /*0040*/ 	.short	0x0001
        /*0042*/ 	.short	0x0008
        /*0044*/ 	.byte	0x00, 0xf5, 0x21, 0x00


	//----- nvinfo : EIATTR_KPARAM_INFO
	.align		4
.L_15:
        /*0048*/ 	.byte	0x04, 0x17
        /*004a*/ 	.short	(.L_17 - .L_16)
.L_16:
        /*004c*/ 	.word	0x00000000
        /*0050*/ 	.short	0x0000
        /*0052*/ 	.short	0x0000
        /*0054*/ 	.byte	0x00, 0xf5, 0x21, 0x00


	//----- nvinfo : EIATTR_SPARSE_MMA_MASK
	.align		4
.L_17:
        /*0058*/ 	.byte	0x03, 0x50
        /*005a*/ 	.short	0x0000


	//----- nvinfo : EIATTR_MAXREG_COUNT
	.align		4
        /*005c*/ 	.byte	0x03, 0x1b
        /*005e*/ 	.short	0x00ff


	//----- nvinfo : EIATTR_MERCURY_ISA_VERSION
	.align		4
        /*0060*/ 	.byte	0x03, 0x5f
        /*0062*/ 	.short	0x0101


	//----- nvinfo : EIATTR_VRC_CTA_INIT_COUNT
	.align		4
        /*0064*/ 	.byte	0x02, 0x4a
	.zero		1
	.zero		1


	//----- nvinfo : EIATTR_EXIT_INSTR_OFFSETS
	.align		4
        /*0068*/ 	.byte	0x04, 0x1c
        /*006a*/ 	.short	(.L_19 - .L_18)


	//   ....[0]....
.L_18:
        /*006c*/ 	.word	0x000000d0


	//   ....[1]....
        /*0070*/ 	.word	0x00000130


	//   ....[2]....
        /*0074*/ 	.word	0x000001d0


	//   ....[3]....
        /*0078*/ 	.word	0x00000250


	//   ....[4]....
        /*007c*/ 	.word	0x00000310


	//----- nvinfo : EIATTR_CRS_STACK_SIZE
	.align		4
.L_19:
        /*0080*/ 	.byte	0x04, 0x1e
        /*0082*/ 	.short	(.L_21 - .L_20)
.L_20:
        /*0084*/ 	.word	0x00000000


	//----- nvinfo : EIATTR_CBANK_PARAM_SIZE
	.align		4
.L_21:
        /*0088*/ 	.byte	0x03, 0x19
        /*008a*/ 	.short	0x001c


	//----- nvinfo : EIATTR_PARAM_CBANK
	.align		4
        /*008c*/ 	.byte	0x04, 0x0a
        /*008e*/ 	.short	(.L_23 - .L_22)
	.align		4
.L_22:
        /*0090*/ 	.word	index@(.nv.constant0._Z28cropAndReorganizeImageKernelPKtPtiii)
        /*0094*/ 	.short	0x0380
        /*0096*/ 	.short	0x001c


	//----- nvinfo : EIATTR_SW_WAR
	.align		4
.L_23:
        /*0098*/ 	.byte	0x04, 0x36
        /*009a*/ 	.short	(.L_25 - .L_24)
.L_24:
        /*009c*/ 	.word	0x00000008
.L_25:


//--------------------- .nv.callgraph             --------------------------
	.section	.nv.callgraph,"",@"SHT_CUDA_CALLGRAPH"
	.align	4
	.sectionentsize	8
	.align		4
        /*0000*/ 	.word	0x00000000
	.align		4
        /*0004*/ 	.word	0xffffffff
	.align		4
        /*0008*/ 	.word	0x00000000
	.align		4
        /*000c*/ 	.word	0xfffffffe
	.align		4
        /*0010*/ 	.word	0x00000000
	.align		4
        /*0014*/ 	.word	0xfffffffd
	.align		4
        /*0018*/ 	.word	0x00000000
	.align		4
        /*001c*/ 	.word	0xfffffffc


//--------------------- .text._Z28cropAndReorganizeImageKernelPKtPtiii --------------------------
	.section	.text._Z28cropAndReorganizeImageKernelPKtPtiii,"ax",@progbits
	.align	128
        .global         _Z28cropAndReorganizeImageKernelPKtPtiii
        .type           _Z28cropAndReorganizeImageKernelPKtPtiii,@function
        .size           _Z28cropAndReorganizeImageKernelPKtPtiii,(.L_x_4 - _Z28cropAndReorganizeImageKernelPKtPtiii)
        .other          _Z28cropAndReorganizeImageKernelPKtPtiii,@"STO_CUDA_ENTRY STV_DEFAULT"
_Z28cropAndReorganizeImageKernelPKtPtiii:
.text._Z28cropAndReorganizeImageKernelPKtPtiii:
[----:B------:R-:W-:Y:S01]  /*0000*/  LDC R1, c[0x0][0x37c] ;  /* 0x0000df00ff017b82 */ /* 0x000fe20000000800 */
[----:B------:R-:W0:Y:S07]  /*0010*/  S2R R3, SR_TID.Y ;  /* 0x0000000000037919 */ /* 0x000e2e0000002200 */
[----:B------:R-:W0:Y:S01]  /*0020*/  S2UR UR4, SR_CTAID.Y ;  /* 0x00000000000479c3 */ /* 0x000e220000002600 */
[----:B------:R-:W1:Y:S01]  /*0030*/  LDCU UR6, c[0x0][0x398] ;  /* 0x00007300ff0677ac */ /* 0x000e620008000800 */
[----:B------:R-:W2:Y:S01]  /*0040*/  S2R R2, SR_TID.X ;  /* 0x0000000000027919 */ /* 0x000ea20000002100 */
[----:B------:R-:W3:Y:S05]  /*0050*/  LDCU UR7, c[0x0][0x394] ;  /* 0x00007280ff0777ac */ /* 0x000eea0008000800 */
[----:B------:R-:W0:Y:S08]  /*0060*/  LDC R0, c[0x0][0x364] ;  /* 0x0000d900ff007b82 */ /* 0x000e300000000800 */
[----:B------:R-:W2:Y:S08]  /*0070*/  S2UR UR5, SR_CTAID.X ;  /* 0x00000000000579c3 */ /* 0x000eb00000002500 */
[----:B------:R-:W2:Y:S01]  /*0080*/  LDC R7, c[0x0][0x360] ;  /* 0x0000d800ff077b82 */ /* 0x000ea20000000800 */
[----:B0-----:R-:W-:-:S05]  /*0090*/  IMAD R0, R0, UR4, R3 ;  /* 0x0000000400007c24 */ /* 0x001fca000f8e0203 */
[----:B-1----:R-:W-:Y:S01]  /*00a0*/  ISETP.GE.AND P0, PT, R0, UR6, PT ;  /* 0x0000000600007c0c */ /* 0x002fe2000bf06270 */
[----:B--2---:R-:W-:-:S05]  /*00b0*/  IMAD R7, R7, UR5, R2 ;  /* 0x0000000507077c24 */ /* 0x004fca000f8e0202 */
[----:B---3--:R-:W-:-:S13]  /*00c0*/  ISETP.GE.OR P0, PT, R7, UR7, P0 ;  /* 0x0000000707007c0c */ /* 0x008fda0008706670 */
[----:B------:R-:W-:Y:S05]  /*00d0*/  @P0 EXIT ;  /* 0x000000000000094d */ /* 0x000fea0003800000 */
[----:B------:R-:W-:Y:S01]  /*00e0*/  LOP3.LUT R2, R0, 0x1, RZ, 0xc0, !PT ;  /* 0x0000000100027812 */ /* 0x000fe200078ec0ff */
[----:B------:R-:W0:Y:S03]  /*00f0*/  LDCU.64 UR4, c[0x0][0x358] ;  /* 0x00006b00ff0477ac */ /* 0x000e260008000a00 */
[----:B------:R-:W-:-:S13]  /*0100*/  ISETP.NE.U32.AND P0, PT, R2, 0x1, PT ;  /* 0x000000010200780c */ /* 0x000fda0003f05070 */
[----:B------:R-:W-:Y:S05]  /*0110*/  @!P0 BRA `(.L_x_0) ;  /* 0x0000000000308947 */ /* 0x000fea0003800000 */
[----:B------:R-:W-:-:S13]  /*0120*/  ISETP.GT.AND P0, PT, R7, 0xcbf, PT ;  /* 0x00000cbf0700780c */ /* 0x000fda0003f04270 */
[----:B0-----:R-:W-:Y:S05]  /*0130*/  @P0 EXIT ;  /* 0x000000000000094d */ /* 0x001fea0003800000 */
[----:B------:R-:W0:Y:S01]  /*0140*/  LDC.64 R2, c[0x0][0x380] ;  /* 0x0000e000ff027b82 */ /* 0x000e220000000a00 */
[----:B------:R-:W1:Y:S02]  /*0150*/  LDCU UR6, c[0x0][0x390] ;  /* 0x00007200ff0677ac */ /* 0x000e640008000800 */
[----:B-1----:R-:W-:-:S04]  /*0160*/  IMAD R5, R0, UR6, R7 ;  /* 0x0000000600057c24 */ /* 0x002fc8000f8e0207 */
[----:B0-----:R-:W-:Y:S02]  /*0170*/  IMAD.WIDE R2, R5, 0x2, R2 ;  /* 0x0000000205027825 */ /* 0x001fe400078e0202 */
[----:B------:R-:W0:Y:S04]  /*0180*/  LDC.64 R4, c[0x0][0x388] ;  /* 0x0000e200ff047b82 */ /* 0x000e280000000a00 */
[----:B------:R-:W2:Y:S01]  /*0190*/  LDG.E.U16 R3, desc[UR4][R2.64] ;  /* 0x0000000402037981 */ /* 0x000ea2000c1e1500 */
[----:B------:R-:W-:-:S04]  /*01a0*/  IMAD R7, R0, UR7, R7 ;  /* 0x0000000700077c24 */ /* 0x000fc8000f8e0207 */
[----:B0-----:R-:W-:-:S05]  /*01b0*/  IMAD.WIDE R4, R7, 0x2, R4 ;  /* 0x0000000207047825 */ /* 0x001fca00078e0204 */
[----:B--2---:R-:W-:Y:S01]  /*01c0*/  STG.E.U16 desc[UR4][R4.64], R3 ;  /* 0x0000000304007986 */ /* 0x004fe2000c101504 */
[----:B------:R-:W-:Y:S05]  /*01d0*/  EXIT ;  /* 0x000000000000794d */ /* 0x000fea0003800000 */
.L_x_0:
[----:B------:R-:W-:Y:S01]  /*01e0*/  ISETP.GT.AND P0, PT, R7, 0xf, PT ;  /* 0x0000000f0700780c */ /* 0x000fe20003f04270 */
[----:B------:R-:W-:-:S12]  /*01f0*/  BSSY.RECONVERGENT B0, `(.L_x_1) ;  /* 0x000000a000007945 */ /* 0x000fd80003800200 */
[----:B------:R-:W1:Y:S02]  /*0200*/  @!P0 LDC R2, c[0x0][0x390] ;  /* 0x0000e400ff028b82 */ /* 0x000e640000000800 */
[----:B-1----:R-:W-:-:S05]  /*0210*/  @!P0 IMAD R2, R0, R2, R7 ;  /* 0x0000000200028224 */ /* 0x002fca00078e0207 */
[----:B------:R-:W-:Y:S01]  /*0220*/  @!P0 IADD3 R5, PT, PT, R2, 0xcc0, RZ ;  /* 0x00000cc002058810 */ /* 0x000fe20007ffe0ff */
[----:B------:R-:W-:Y:S06]  /*0230*/  @!P0 BRA `(.L_x_2) ;  /* 0x0000000000148947 */ /* 0x000fec0003800000 */
[----:B------:R-:W-:-:S13]  /*0240*/  ISETP.GT.U32.AND P0, PT, R7, 0xcbf, PT ;  /* 0x00000cbf0700780c */ /* 0x000fda0003f04070 */
[----:B0-----:R-:W-:Y:S05]  /*0250*/  @P0 EXIT ;  /* 0x000000000000094d */ /* 0x001fea0003800000 */
[----:B------:R-:W0:Y:S02]  /*0260*/  LDCU UR6, c[0x0][0x390] ;  /* 0x00007200ff0677ac */ /* 0x000e240008000800 */
[----:B0-----:R-:W-:-:S05]  /*0270*/  IMAD R5, R0, UR6, R7 ;  /* 0x0000000600057c24 */ /* 0x001fca000f8e0207 */
[----:B------:R-:W-:-:S07]  /*0280*/  IADD3 R5, PT, PT, R5, -0x10, RZ ;  /* 0xfffffff005057810 */ /* 0x000fce0007ffe0ff */
.L_x_2:
[----:B0-----:R-:W-:Y:S05]  /*0290*/  BSYNC.RECONVERGENT B0 ;  /* 0x0000000000007941 */ /* 0x001fea0003800200 */
.L_x_1:
[----:B------:R-:W0:Y:S02]  /*02a0*/  LDC.64 R2, c[0x0][0x380] ;  /* 0x0000e000ff027b82 */ /* 0x000e240000000a00 */
[----:B0-----:R-:W-:-:S06]  /*02b0*/  IMAD.WIDE R2, R5, 0x2, R2 ;  /* 0x0000000205027825 */ /* 0x001fcc00078e0202 */
[----:B------:R-:W0:Y:S01]  /*02c0*/  LDC.64 R4, c[0x0][0x388] ;  /* 0x0000e200ff047b82 */ /* 0x000e220000000a00 */
[----:B------:R-:W2:Y:S01]  /*02d0*/  LDG.E.U16 R3, desc[UR4][R2.64] ;  /* 0x0000000402037981 */ /* 0x000ea2000c1e1500 */
[----:B------:R-:W-:-:S04]  /*02e0*/  IMAD R7, R0, UR7, R7 ;  /* 0x0000000700077c24 */ /* 0x000fc8000f8e0207 */
[----:B0-----:R-:W-:-:S05]  /*02f0*/  IMAD.WIDE R4, R7, 0x2, R4 ;  /* 0x0000000207047825 */ /* 0x001fca00078e0204 */
[----:B--2---:R-:W-:Y:S01]  /*0300*/  STG.E.U16 desc[UR4][R4.64], R3 ;  /* 0x0000000304007986 */ /* 0x004fe2000c101504 */
[----:B------:R-:W-:Y:S05]  /*0310*/  EXIT ;  /* 0x000000000000794d */ /* 0x000fea0003800000 */
.L_x_3:
[----:B------:R-:W-:-:S00]  /*0320*/  BRA `(.L_x_3) ;  /* 0xfffffffc00fc7947 */ /* 0x000fc0000383ffff */
[----:B------:R-:W-:-:S00]  /*0330*/  NOP ;  /* 0x0000000000007918 */ /* 0x000fc00000000000 */
        /* <DEDUP_REMOVED lines=12> */
.L_x_4:


//--------------------- .nv.shared.reserved.0     --------------------------
	.section	.nv.shared.reserved.0,"aw",@nobits
	.weak		__nv_reservedSMEM_offset_0_alias
	.size		__nv_reservedSMEM_offset_0_alias, 0, 64
	.other		__nv_reservedSMEM_offset_0_alias,@"STO_CUDA_RESERVED_SHARED STV_DEFAULT"
__nv_reservedSMEM_offset_0_alias:
	.zero		0
	.zero		64


//--------------------- .nv.constant0._Z28cropAndReorganizeImageKernelPKtPtiii --------------------------
	.section	.nv.constant0._Z28cropAndReorganizeImageKernelPKtPtiii,"a",@progbits
	.sectionflags	@""
	.align	4
.nv.constant0._Z28cropAndReorganizeImageKernelPKtPtiii:
	.zero		924


//--------------------- SYMBOLS --------------------------

	.type		.nv.reservedSmem.offset0,@object
	.size		.nv.reservedSmem.offset0,0x4
